//
// Generated by NVIDIA NVVM Compiler
//
// Compiler Build ID: CL-36424714
// Cuda compilation tools, release 13.0, V13.0.88
// Based on NVVM 20.0.0
//

.version 9.0
.target sm_100
.address_size 64

	// .globl	_Z11gemm_kernelIfEvPT_S1_S1_S0_S0_iii

.visible .entry _Z11gemm_kernelIfEvPT_S1_S1_S0_S0_iii(
	.param .u64 .ptr .align 1 _Z11gemm_kernelIfEvPT_S1_S1_S0_S0_iii_param_0,
	.param .u64 .ptr .align 1 _Z11gemm_kernelIfEvPT_S1_S1_S0_S0_iii_param_1,
	.param .u64 .ptr .align 1 _Z11gemm_kernelIfEvPT_S1_S1_S0_S0_iii_param_2,
	.param .f32 _Z11gemm_kernelIfEvPT_S1_S1_S0_S0_iii_param_3,
	.param .f32 _Z11gemm_kernelIfEvPT_S1_S1_S0_S0_iii_param_4,
	.param .u32 _Z11gemm_kernelIfEvPT_S1_S1_S0_S0_iii_param_5,
	.param .u32 _Z11gemm_kernelIfEvPT_S1_S1_S0_S0_iii_param_6,
	.param .u32 _Z11gemm_kernelIfEvPT_S1_S1_S0_S0_iii_param_7
)
{
	.reg .pred 	%p<13>;
	.reg .b32 	%r<41>;
	.reg .b32 	%f<73>;
	.reg .b64 	%rd<53>;

	ld.param.u64 	%rd7, [_Z11gemm_kernelIfEvPT_S1_S1_S0_S0_iii_param_0];
	ld.param.u64 	%rd8, [_Z11gemm_kernelIfEvPT_S1_S1_S0_S0_iii_param_1];
	ld.param.u64 	%rd6, [_Z11gemm_kernelIfEvPT_S1_S1_S0_S0_iii_param_2];
	ld.param.f32 	%f13, [_Z11gemm_kernelIfEvPT_S1_S1_S0_S0_iii_param_3];
	ld.param.f32 	%f14, [_Z11gemm_kernelIfEvPT_S1_S1_S0_S0_iii_param_4];
	ld.param.u32 	%r20, [_Z11gemm_kernelIfEvPT_S1_S1_S0_S0_iii_param_5];
	ld.param.u32 	%r18, [_Z11gemm_kernelIfEvPT_S1_S1_S0_S0_iii_param_6];
	ld.param.u32 	%r19, [_Z11gemm_kernelIfEvPT_S1_S1_S0_S0_iii_param_7];
	cvta.to.global.u64 	%rd1, %rd8;
	cvta.to.global.u64 	%rd2, %rd7;
	mov.u32 	%r21, %ctaid.y;
	mov.u32 	%r22, %ntid.y;
	mov.u32 	%r23, %tid.y;
	mad.lo.s32 	%r1, %r21, %r22, %r23;
	mov.u32 	%r24, %ctaid.x;
	mov.u32 	%r25, %ntid.x;
	mov.u32 	%r26, %tid.x;
	mad.lo.s32 	%r2, %r24, %r25, %r26;
	setp.ge.s32 	%p1, %r1, %r20;
	setp.ge.s32 	%p2, %r2, %r19;
	or.pred  	%p3, %p1, %p2;
	@%p3 bra 	$L__BB0_14;
	setp.lt.s32 	%p4, %r18, 1;
	mov.f32 	%f72, 0f00000000;
	@%p4 bra 	$L__BB0_13;
	mul.lo.s32 	%r3, %r18, %r1;
	and.b32  	%r4, %r18, 7;
	setp.lt.u32 	%p5, %r18, 8;
	mov.f32 	%f72, 0f00000000;
	mov.b32 	%r39, 0;
	@%p5 bra 	$L__BB0_5;
	and.b32  	%r39, %r18, 2147483640;
	neg.s32 	%r37, %r39;
	shl.b32 	%r7, %r19, 3;
	mul.wide.u32 	%rd9, %r3, 4;
	add.s64 	%rd10, %rd9, %rd2;
	add.s64 	%rd52, %rd10, 16;
	mov.f32 	%f72, 0f00000000;
	mul.wide.s32 	%rd13, %r19, 4;
	mov.u32 	%r36, %r2;
$L__BB0_4:
	.pragma "nounroll";
	ld.global.f32 	%f19, [%rd52+-16];
	mul.wide.s32 	%rd11, %r36, 4;
	add.s64 	%rd12, %rd1, %rd11;
	ld.global.f32 	%f20, [%rd12];
	fma.rn.f32 	%f21, %f19, %f20, %f72;
	ld.global.f32 	%f22, [%rd52+-12];
	add.s64 	%rd14, %rd12, %rd13;
	ld.global.f32 	%f23, [%rd14];
	fma.rn.f32 	%f24, %f22, %f23, %f21;
	ld.global.f32 	%f25, [%rd52+-8];
	add.s64 	%rd15, %rd14, %rd13;
	ld.global.f32 	%f26, [%rd15];
	fma.rn.f32 	%f27, %f25, %f26, %f24;
	ld.global.f32 	%f28, [%rd52+-4];
	add.s64 	%rd16, %rd15, %rd13;
	ld.global.f32 	%f29, [%rd16];
	fma.rn.f32 	%f30, %f28, %f29, %f27;
	ld.global.f32 	%f31, [%rd52];
	add.s64 	%rd17, %rd16, %rd13;
	ld.global.f32 	%f32, [%rd17];
	fma.rn.f32 	%f33, %f31, %f32, %f30;
	ld.global.f32 	%f34, [%rd52+4];
	add.s64 	%rd18, %rd17, %rd13;
	ld.global.f32 	%f35, [%rd18];
	fma.rn.f32 	%f36, %f34, %f35, %f33;
	ld.global.f32 	%f37, [%rd52+8];
	add.s64 	%rd19, %rd18, %rd13;
	ld.global.f32 	%f38, [%rd19];
	fma.rn.f32 	%f39, %f37, %f38, %f36;
	ld.global.f32 	%f40, [%rd52+12];
	add.s64 	%rd20, %rd19, %rd13;
	ld.global.f32 	%f41, [%rd20];
	fma.rn.f32 	%f72, %f40, %f41, %f39;
	add.s32 	%r37, %r37, 8;
	add.s32 	%r36, %r36, %r7;
	add.s64 	%rd52, %rd52, 32;
	setp.ne.s32 	%p6, %r37, 0;
	@%p6 bra 	$L__BB0_4;
$L__BB0_5:
	setp.eq.s32 	%p7, %r4, 0;
	@%p7 bra 	$L__BB0_13;
	and.b32  	%r13, %r18, 3;
	setp.lt.u32 	%p8, %r4, 4;
	@%p8 bra 	$L__BB0_8;
	add.s32 	%r28, %r39, %r3;
	mul.wide.u32 	%rd21, %r28, 4;
	add.s64 	%rd22, %rd2, %rd21;
	ld.global.f32 	%f43, [%rd22];
	mad.lo.s32 	%r29, %r39, %r19, %r2;
	mul.wide.s32 	%rd23, %r29, 4;
	add.s64 	%rd24, %rd1, %rd23;
	ld.global.f32 	%f44, [%rd24];
	fma.rn.f32 	%f45, %f43, %f44, %f72;
	cvt.u64.u32 	%rd25, %r3;
	cvt.u64.u32 	%rd26, %r39;
	add.s64 	%rd27, %rd26, %rd25;
	shl.b64 	%rd28, %rd27, 2;
	add.s64 	%rd29, %rd2, %rd28;
	ld.global.f32 	%f46, [%rd29+4];
	mul.wide.s32 	%rd30, %r19, 4;
	add.s64 	%rd31, %rd24, %rd30;
	ld.global.f32 	%f47, [%rd31];
	fma.rn.f32 	%f48, %f46, %f47, %f45;
	ld.global.f32 	%f49, [%rd29+8];
	add.s64 	%rd32, %rd31, %rd30;
	ld.global.f32 	%f50, [%rd32];
	fma.rn.f32 	%f51, %f49, %f50, %f48;
	ld.global.f32 	%f52, [%rd29+12];
	add.s64 	%rd33, %rd32, %rd30;
	ld.global.f32 	%f53, [%rd33];
	fma.rn.f32 	%f72, %f52, %f53, %f51;
	add.s32 	%r39, %r39, 4;
$L__BB0_8:
	setp.eq.s32 	%p9, %r13, 0;
	@%p9 bra 	$L__BB0_13;
	setp.eq.s32 	%p10, %r13, 1;
	@%p10 bra 	$L__BB0_11;
	add.s32 	%r30, %r39, %r3;
	mul.wide.u32 	%rd34, %r30, 4;
	add.s64 	%rd35, %rd2, %rd34;
	ld.global.f32 	%f55, [%rd35];
	mad.lo.s32 	%r31, %r39, %r19, %r2;
	mul.wide.s32 	%rd36, %r31, 4;
	add.s64 	%rd37, %rd1, %rd36;
	ld.global.f32 	%f56, [%rd37];
	fma.rn.f32 	%f57, %f55, %f56, %f72;
	cvt.u64.u32 	%rd38, %r3;
	cvt.u64.u32 	%rd39, %r39;
	add.s64 	%rd40, %rd39, %rd38;
	shl.b64 	%rd41, %rd40, 2;
	add.s64 	%rd42, %rd2, %rd41;
	ld.global.f32 	%f58, [%rd42+4];
	mul.wide.s32 	%rd43, %r19, 4;
	add.s64 	%rd44, %rd37, %rd43;
	ld.global.f32 	%f59, [%rd44];
	fma.rn.f32 	%f72, %f58, %f59, %f57;
	add.s32 	%r39, %r39, 2;
$L__BB0_11:
	and.b32  	%r32, %r18, 1;
	setp.eq.b32 	%p11, %r32, 1;
	not.pred 	%p12, %p11;
	@%p12 bra 	$L__BB0_13;
	add.s32 	%r33, %r39, %r3;
	mul.wide.u32 	%rd45, %r33, 4;
	add.s64 	%rd46, %rd2, %rd45;
	ld.global.f32 	%f60, [%rd46];
	mad.lo.s32 	%r34, %r39, %r19, %r2;
	mul.wide.s32 	%rd47, %r34, 4;
	add.s64 	%rd48, %rd1, %rd47;
	ld.global.f32 	%f61, [%rd48];
	fma.rn.f32 	%f72, %f60, %f61, %f72;
$L__BB0_13:
	mad.lo.s32 	%r35, %r19, %r1, %r2;
	cvta.to.global.u64 	%rd49, %rd6;
	mul.wide.s32 	%rd50, %r35, 4;
	add.s64 	%rd51, %rd49, %rd50;
	ld.global.f32 	%f62, [%rd51];
	mul.f32 	%f63, %f14, %f62;
	fma.rn.f32 	%f64, %f13, %f72, %f63;
	st.global.f32 	[%rd51], %f64;
$L__BB0_14:
	ret;

}
	// .globl	_Z11gemm_kernelIdEvPT_S1_S1_S0_S0_iii
.visible .entry _Z11gemm_kernelIdEvPT_S1_S1_S0_S0_iii(
	.param .u64 .ptr .align 1 _Z11gemm_kernelIdEvPT_S1_S1_S0_S0_iii_param_0,
	.param .u64 .ptr .align 1 _Z11gemm_kernelIdEvPT_S1_S1_S0_S0_iii_param_1,
	.param .u64 .ptr .align 1 _Z11gemm_kernelIdEvPT_S1_S1_S0_S0_iii_param_2,
	.param .f64 _Z11gemm_kernelIdEvPT_S1_S1_S0_S0_iii_param_3,
	.param .f64 _Z11gemm_kernelIdEvPT_S1_S1_S0_S0_iii_param_4,
	.param .u32 _Z11gemm_kernelIdEvPT_S1_S1_S0_S0_iii_param_5,
	.param .u32 _Z11gemm_kernelIdEvPT_S1_S1_S0_S0_iii_param_6,
	.param .u32 _Z11gemm_kernelIdEvPT_S1_S1_S0_S0_iii_param_7
)
{
	.reg .pred 	%p<13>;
	.reg .b32 	%r<41>;
	.reg .b64 	%rd<54>;
	.reg .b64 	%fd<73>;

	ld.param.u64 	%rd7, [_Z11gemm_kernelIdEvPT_S1_S1_S0_S0_iii_param_0];
	ld.param.u64 	%rd8, [_Z11gemm_kernelIdEvPT_S1_S1_S0_S0_iii_param_1];
	ld.param.f64 	%fd13, [_Z11gemm_kernelIdEvPT_S1_S1_S0_S0_iii_param_3];
	ld.param.f64 	%fd14, [_Z11gemm_kernelIdEvPT_S1_S1_S0_S0_iii_param_4];
	ld.param.u32 	%r20, [_Z11gemm_kernelIdEvPT_S1_S1_S0_S0_iii_param_5];
	ld.param.u32 	%r18, [_Z11gemm_kernelIdEvPT_S1_S1_S0_S0_iii_param_6];
	ld.param.u32 	%r19, [_Z11gemm_kernelIdEvPT_S1_S1_S0_S0_iii_param_7];
	cvta.to.global.u64 	%rd1, %rd8;
	cvta.to.global.u64 	%rd2, %rd7;
	mov.u32 	%r21, %ctaid.y;
	mov.u32 	%r22, %ntid.y;
	mov.u32 	%r23, %tid.y;
	mad.lo.s32 	%r1, %r21, %r22, %r23;
	mov.u32 	%r24, %ctaid.x;
	mov.u32 	%r25, %ntid.x;
	mov.u32 	%r26, %tid.x;
	mad.lo.s32 	%r2, %r24, %r25, %r26;
	setp.ge.s32 	%p1, %r1, %r20;
	setp.ge.s32 	%p2, %r2, %r19;
	or.pred  	%p3, %p1, %p2;
	@%p3 bra 	$L__BB1_14;
	setp.lt.s32 	%p4, %r18, 1;
	mov.f64 	%fd72, 0d0000000000000000;
	@%p4 bra 	$L__BB1_13;
	mul.lo.s32 	%r3, %r18, %r1;
	and.b32  	%r4, %r18, 7;
	setp.lt.u32 	%p5, %r18, 8;
	mov.f64 	%fd72, 0d0000000000000000;
	mov.b32 	%r39, 0;
	@%p5 bra 	$L__BB1_5;
	and.b32  	%r39, %r18, 2147483640;
	neg.s32 	%r37, %r39;
	shl.b32 	%r7, %r19, 3;
	mul.wide.u32 	%rd9, %r3, 8;
	add.s64 	%rd10, %rd9, %rd2;
	add.s64 	%rd53, %rd10, 32;
	mov.f64 	%fd72, 0d0000000000000000;
	mul.wide.s32 	%rd13, %r19, 8;
	mov.u32 	%r36, %r2;
$L__BB1_4:
	.pragma "nounroll";
	ld.global.f64 	%fd19, [%rd53+-32];
	mul.wide.s32 	%rd11, %r36, 8;
	add.s64 	%rd12, %rd1, %rd11;
	ld.global.f64 	%fd20, [%rd12];
	fma.rn.f64 	%fd21, %fd19, %fd20, %fd72;
	ld.global.f64 	%fd22, [%rd53+-24];
	add.s64 	%rd14, %rd12, %rd13;
	ld.global.f64 	%fd23, [%rd14];
	fma.rn.f64 	%fd24, %fd22, %fd23, %fd21;
	ld.global.f64 	%fd25, [%rd53+-16];
	add.s64 	%rd15, %rd14, %rd13;
	ld.global.f64 	%fd26, [%rd15];
	fma.rn.f64 	%fd27, %fd25, %fd26, %fd24;
	ld.global.f64 	%fd28, [%rd53+-8];
	add.s64 	%rd16, %rd15, %rd13;
	ld.global.f64 	%fd29, [%rd16];
	fma.rn.f64 	%fd30, %fd28, %fd29, %fd27;
	ld.global.f64 	%fd31, [%rd53];
	add.s64 	%rd17, %rd16, %rd13;
	ld.global.f64 	%fd32, [%rd17];
	fma.rn.f64 	%fd33, %fd31, %fd32, %fd30;
	ld.global.f64 	%fd34, [%rd53+8];
	add.s64 	%rd18, %rd17, %rd13;
	ld.global.f64 	%fd35, [%rd18];
	fma.rn.f64 	%fd36, %fd34, %fd35, %fd33;
	ld.global.f64 	%fd37, [%rd53+16];
	add.s64 	%rd19, %rd18, %rd13;
	ld.global.f64 	%fd38, [%rd19];
	fma.rn.f64 	%fd39, %fd37, %fd38, %fd36;
	ld.global.f64 	%fd40, [%rd53+24];
	add.s64 	%rd20, %rd19, %rd13;
	ld.global.f64 	%fd41, [%rd20];
	fma.rn.f64 	%fd72, %fd40, %fd41, %fd39;
	add.s32 	%r37, %r37, 8;
	add.s32 	%r36, %r36, %r7;
	add.s64 	%rd53, %rd53, 64;
	setp.ne.s32 	%p6, %r37, 0;
	@%p6 bra 	$L__BB1_4;
$L__BB1_5:
	setp.eq.s32 	%p7, %r4, 0;
	@%p7 bra 	$L__BB1_13;
	and.b32  	%r13, %r18, 3;
	setp.lt.u32 	%p8, %r4, 4;
	@%p8 bra 	$L__BB1_8;
	add.s32 	%r28, %r39, %r3;
	mul.wide.u32 	%rd21, %r28, 8;
	add.s64 	%rd22, %rd2, %rd21;
	ld.global.f64 	%fd43, [%rd22];
	mad.lo.s32 	%r29, %r39, %r19, %r2;
	mul.wide.s32 	%rd23, %r29, 8;
	add.s64 	%rd24, %rd1, %rd23;
	ld.global.f64 	%fd44, [%rd24];
	fma.rn.f64 	%fd45, %fd43, %fd44, %fd72;
	cvt.u64.u32 	%rd25, %r3;
	cvt.u64.u32 	%rd26, %r39;
	add.s64 	%rd27, %rd26, %rd25;
	shl.b64 	%rd28, %rd27, 3;
	add.s64 	%rd29, %rd2, %rd28;
	ld.global.f64 	%fd46, [%rd29+8];
	mul.wide.s32 	%rd30, %r19, 8;
	add.s64 	%rd31, %rd24, %rd30;
	ld.global.f64 	%fd47, [%rd31];
	fma.rn.f64 	%fd48, %fd46, %fd47, %fd45;
	ld.global.f64 	%fd49, [%rd29+16];
	add.s64 	%rd32, %rd31, %rd30;
	ld.global.f64 	%fd50, [%rd32];
	fma.rn.f64 	%fd51, %fd49, %fd50, %fd48;
	ld.global.f64 	%fd52, [%rd29+24];
	add.s64 	%rd33, %rd32, %rd30;
	ld.global.f64 	%fd53, [%rd33];
	fma.rn.f64 	%fd72, %fd52, %fd53, %fd51;
	add.s32 	%r39, %r39, 4;
$L__BB1_8:
	setp.eq.s32 	%p9, %r13, 0;
	@%p9 bra 	$L__BB1_13;
	setp.eq.s32 	%p10, %r13, 1;
	@%p10 bra 	$L__BB1_11;
	add.s32 	%r30, %r39, %r3;
	mul.wide.u32 	%rd34, %r30, 8;
	add.s64 	%rd35, %rd2, %rd34;
	ld.global.f64 	%fd55, [%rd35];
	mad.lo.s32 	%r31, %r39, %r19, %r2;
	mul.wide.s32 	%rd36, %r31, 8;
	add.s64 	%rd37, %rd1, %rd36;
	ld.global.f64 	%fd56, [%rd37];
	fma.rn.f64 	%fd57, %fd55, %fd56, %fd72;
	cvt.u64.u32 	%rd38, %r3;
	cvt.u64.u32 	%rd39, %r39;
	add.s64 	%rd40, %rd39, %rd38;
	shl.b64 	%rd41, %rd40, 3;
	add.s64 	%rd42, %rd2, %rd41;
	ld.global.f64 	%fd58, [%rd42+8];
	mul.wide.s32 	%rd43, %r19, 8;
	add.s64 	%rd44, %rd37, %rd43;
	ld.global.f64 	%fd59, [%rd44];
	fma.rn.f64 	%fd72, %fd58, %fd59, %fd57;
	add.s32 	%r39, %r39, 2;
$L__BB1_11:
	and.b32  	%r32, %r18, 1;
	setp.eq.b32 	%p11, %r32, 1;
	not.pred 	%p12, %p11;
	@%p12 bra 	$L__BB1_13;
	add.s32 	%r33, %r39, %r3;
	mul.wide.u32 	%rd45, %r33, 8;
	add.s64 	%rd46, %rd2, %rd45;
	ld.global.f64 	%fd60, [%rd46];
	mad.lo.s32 	%r34, %r39, %r19, %r2;
	mul.wide.s32 	%rd47, %r34, 8;
	add.s64 	%rd48, %rd1, %rd47;
	ld.global.f64 	%fd61, [%rd48];
	fma.rn.f64 	%fd72, %fd60, %fd61, %fd72;
$L__BB1_13:
	ld.param.u64 	%rd52, [_Z11gemm_kernelIdEvPT_S1_S1_S0_S0_iii_param_2];
	mad.lo.s32 	%r35, %r19, %r1, %r2;
	cvta.to.global.u64 	%rd49, %rd52;
	mul.wide.s32 	%rd50, %r35, 8;
	add.s64 	%rd51, %rd49, %rd50;
	ld.global.f64 	%fd62, [%rd51];
	mul.f64 	%fd63, %fd14, %fd62;
	fma.rn.f64 	%fd64, %fd13, %fd72, %fd63;
	st.global.f64 	[%rd51], %fd64;
$L__BB1_14:
	ret;

}


// ===== COMPILED SASS (sm_100) =====

	.target	sm_100

	.elftype	@"ET_EXEC"


//--------------------- .note.nv.tkinfo           --------------------------
	.section	.note.nv.tkinfo,"",@"SHT_NOTE"
	.sectionflags	@"SHF_NOTE_NV_TKINFO"
	.tkinfo
        /*0018*/ 	.word	0x00000002
        /*0030*/ 	.string	""
        /*0030*/ 	.string	"ptxas"
        /*0030*/ 	.string	"Cuda compilation tools, release 13.0, V13.0.88"
        /*0030*/ 	.string	"Build cuda_13.0.r13.0/compiler.36424714_0"
        /*0030*/ 	.string	"-arch sm_100 -m 64 "



//--------------------- .note.nv.cuinfo           --------------------------
	.section	.note.nv.cuinfo,"",@"SHT_NOTE"
	.sectionflags	@"SHF_NOTE_NV_CUINFO"
        /*0018*/ 	.short	0x0002
        /*001a*/ 	.short	0x0064
        /*001c*/ 	.short	0x0082
	.zero		2


//--------------------- .nv.info                  --------------------------
	.section	.nv.info,"",@"SHT_CUDA_INFO"
	.align	4


	//----- nvinfo : EIATTR_REGCOUNT
	.align		4
        /*0000*/ 	.byte	0x04, 0x2f
        /*0002*/ 	.short	(.L_1 - .L_0)
	.align		4
.L_0:
        /*0004*/ 	.word	index@(_Z11gemm_kernelIfEvPT_S1_S1_S0_S0_iii)
        /*0008*/ 	.word	0x00000020


	//----- nvinfo : EIATTR_FRAME_SIZE
	.align		4
.L_1:
        /*000c*/ 	.byte	0x04, 0x11
        /*000e*/ 	.short	(.L_3 - .L_2)
	.align		4
.L_2:
        /*0010*/ 	.word	index@(_Z11gemm_kernelIfEvPT_S1_S1_S0_S0_iii)
        /*0014*/ 	.word	0x00000000


	//----- nvinfo : EIATTR_REGCOUNT
	.align		4
.L_3:
        /*0018*/ 	.byte	0x04, 0x2f
        /*001a*/ 	.short	(.L_5 - .L_4)
	.align		4
.L_4:
        /*001c*/ 	.word	index@(_Z11gemm_kernelIdEvPT_S1_S1_S0_S0_iii)
        /*0020*/ 	.word	0x00000020


	//----- nvinfo : EIATTR_FRAME_SIZE
	.align		4
.L_5:
        /*0024*/ 	.byte	0x04, 0x11
        /*0026*/ 	.short	(.L_7 - .L_6)
	.align		4
.L_6:
        /*0028*/ 	.word	index@(_Z11gemm_kernelIdEvPT_S1_S1_S0_S0_iii)
        /*002c*/ 	.word	0x00000000


	//----- nvinfo : EIATTR_MIN_STACK_SIZE
	.align		4
.L_7:
        /*0030*/ 	.byte	0x04, 0x12
        /*0032*/ 	.short	(.L_9 - .L_8)
	.align		4
.L_8:
        /*0034*/ 	.word	index@(_Z11gemm_kernelIdEvPT_S1_S1_S0_S0_iii)
        /*0038*/ 	.word	0x00000000


	//----- nvinfo : EIATTR_MIN_STACK_SIZE
	.align		4
.L_9:
        /*003c*/ 	.byte	0x04, 0x12
        /*003e*/ 	.short	(.L_11 - .L_10)
	.align		4
.L_10:
        /*0040*/ 	.word	index@(_Z11gemm_kernelIfEvPT_S1_S1_S0_S0_iii)
        /*0044*/ 	.word	0x00000000
.L_11:


//--------------------- .nv.compat                --------------------------
	.section	.nv.compat,"",@"SHT_CUDA_COMPAT_INFO"
	.align	4
        /*0000*/ 	.byte	0x02, 0x09, 0x00, 0x00, 0x02, 0x02, 0x01, 0x00, 0x02, 0x05, 0x05, 0x00, 0x03, 0x07, 0x01, 0x01
        /*0010*/ 	.byte	0x02, 0x03, 0x00, 0x00, 0x02, 0x06, 0x01, 0x00, 0x04, 0x0b, 0x08, 0x00, 0x01, 0x00, 0x00, 0x00
        /*0020*/ 	.byte	0x00, 0x00, 0x00, 0x00


//--------------------- .nv.info._Z11gemm_kernelIdEvPT_S1_S1_S0_S0_iii --------------------------
	.section	.nv.info._Z11gemm_kernelIdEvPT_S1_S1_S0_S0_iii,"",@"SHT_CUDA_INFO"
	.sectionflags	@""
	.align	4


	//----- nvinfo : EIATTR_CUDA_API_VERSION
	.align		4
        /*0000*/ 	.byte	0x04, 0x37
        /*0002*/ 	.short	(.L_13 - .L_12)
.L_12:
        /*0004*/ 	.word	0x00000082


	//----- nvinfo : EIATTR_KPARAM_INFO
	.align		4
.L_13:
        /*0008*/ 	.byte	0x04, 0x17
        /*000a*/ 	.short	(.L_15 - .L_14)
.L_14:
        /*000c*/ 	.word	0x00000000
        /*0010*/ 	.short	0x0007
        /*0012*/ 	.short	0x0030
        /*0014*/ 	.byte	0x00, 0xf0, 0x11, 0x00


	//----- nvinfo : EIATTR_KPARAM_INFO
	.align		4
.L_15:
        /*0018*/ 	.byte	0x04, 0x17
        /*001a*/ 	.short	(.L_17 - .L_16)
.L_16:
        /*001c*/ 	.word	0x00000000
        /*0020*/ 	.short	0x0006
        /*0022*/ 	.short	0x002c
        /*0024*/ 	.byte	0x00, 0xf0, 0x11, 0x00


	//----- nvinfo : EIATTR_KPARAM_INFO
	.align		4
.L_17:
        /*0028*/ 	.byte	0x04, 0x17
        /*002a*/ 	.short	(.L_19 - .L_18)
.L_18:
        /*002c*/ 	.word	0x00000000
        /*0030*/ 	.short	0x0005
        /*0032*/ 	.short	0x0028
        /*0034*/ 	.byte	0x00, 0xf0, 0x11, 0x00


	//----- nvinfo : EIATTR_KPARAM_INFO
	.align		4
.L_19:
        /*0038*/ 	.byte	0x04, 0x17
        /*003a*/ 	.short	(.L_21 - .L_20)
.L_20:
        /*003c*/ 	.word	0x00000000
        /*0040*/ 	.short	0x0004
        /*0042*/ 	.short	0x0020
        /*0044*/ 	.byte	0x00, 0xf0, 0x21, 0x00


	//----- nvinfo : EIATTR_KPARAM_INFO
	.align		4
.L_21:
        /*0048*/ 	.byte	0x04, 0x17
        /*004a*/ 	.short	(.L_23 - .L_22)
.L_22:
        /*004c*/ 	.word	0x00000000
        /*0050*/ 	.short	0x0003
        /*0052*/ 	.short	0x0018
        /*0054*/ 	.byte	0x00, 0xf0, 0x21, 0x00


	//----- nvinfo : EIATTR_KPARAM_INFO
	.align		4
.L_23:
        /*0058*/ 	.byte	0x04, 0x17
        /*005a*/ 	.short	(.L_25 - .L_24)
.L_24:
        /*005c*/ 	.word	0x00000000
        /*0060*/ 	.short	0x0002
        /*0062*/ 	.short	0x0010
        /*0064*/ 	.byte	0x00, 0xf5, 0x21, 0x00


	//----- nvinfo : EIATTR_KPARAM_INFO
	.align		4
.L_25:
        /*0068*/ 	.byte	0x04, 0x17
        /*006a*/ 	.short	(.L_27 - .L_26)
.L_26:
        /*006c*/ 	.word	0x00000000
        /*0070*/ 	.short	0x0001
        /*0072*/ 	.short	0x0008
        /*0074*/ 	.byte	0x00, 0xf5, 0x21, 0x00


	//----- nvinfo : EIATTR_KPARAM_INFO
	.align		4
.L_27:
        /*0078*/ 	.byte	0x04, 0x17
        /*007a*/ 	.short	(.L_29 - .L_28)
.L_28:
        /*007c*/ 	.word	0x00000000
        /*0080*/ 	.short	0x0000
        /*0082*/ 	.short	0x0000
        /*0084*/ 	.byte	0x00, 0xf5, 0x21, 0x00


	//----- nvinfo : EIATTR_SPARSE_MMA_MASK
	.align		4
.L_29:
        /*0088*/ 	.byte	0x03, 0x50
        /*008a*/ 	.short	0x0000


	//----- nvinfo : EIATTR_MAXREG_COUNT
	.align		4
        /*008c*/ 	.byte	0x03, 0x1b
        /*008e*/ 	.short	0x00ff


	//----- nvinfo : EIATTR_MERCURY_ISA_VERSION
	.align		4
        /*0090*/ 	.byte	0x03, 0x5f
        /*0092*/ 	.short	0x0101


	//----- nvinfo : EIATTR_VRC_CTA_INIT_COUNT
	.align		4
        /*0094*/ 	.byte	0x02, 0x4a
	.zero		1
	.zero		1


	//----- nvinfo : EIATTR_EXIT_INSTR_OFFSETS
	.align		4
        /*0098*/ 	.byte	0x04, 0x1c
        /*009a*/ 	.short	(.L_31 - .L_30)


	//   ....[0]....
.L_30:
        /*009c*/ 	.word	0x000000d0


	//   ....[1]....
        /*00a0*/ 	.word	0x00000940


	//----- nvinfo : EIATTR_CBANK_PARAM_SIZE
	.align		4
.L_31:
        /*00a4*/ 	.byte	0x03, 0x19
        /*00a6*/ 	.short	0x0034


	//----- nvinfo : EIATTR_PARAM_CBANK
	.align		4
        /*00a8*/ 	.byte	0x04, 0x0a
        /*00aa*/ 	.short	(.L_33 - .L_32)
	.align		4
.L_32:
        /*00ac*/ 	.word	index@(.nv.constant0._Z11gemm_kernelIdEvPT_S1_S1_S0_S0_iii)
        /*00b0*/ 	.short	0x0380
        /*00b2*/ 	.short	0x0034


	//----- nvinfo : EIATTR_SW_WAR
	.align		4
.L_33:
        /*00b4*/ 	.byte	0x04, 0x36
        /*00b6*/ 	.short	(.L_35 - .L_34)
.L_34:
        /*00b8*/ 	.word	0x00000008
.L_35:


//--------------------- .nv.info._Z11gemm_kernelIfEvPT_S1_S1_S0_S0_iii --------------------------
	.section	.nv.info._Z11gemm_kernelIfEvPT_S1_S1_S0_S0_iii,"",@"SHT_CUDA_INFO"
	.sectionflags	@""
	.align	4


	//----- nvinfo : EIATTR_CUDA_API_VERSION
	.align		4
        /*0000*/ 	.byte	0x04, 0x37
        /*0002*/ 	.short	(.L_37 - .L_36)
.L_36:
        /*0004*/ 	.word	0x00000082


	//----- nvinfo : EIATTR_KPARAM_INFO
	.align		4
.L_37:
        /*0008*/ 	.byte	0x04, 0x17
        /*000a*/ 	.short	(.L_39 - .L_38)
.L_38:
        /*000c*/ 	.word	0x00000000
        /*0010*/ 	.short	0x0007
        /*0012*/ 	.short	0x0028
        /*0014*/ 	.byte	0x00, 0xf0, 0x11, 0x00


	//----- nvinfo : EIATTR_KPARAM_INFO
	.align		4
.L_39:
        /*0018*/ 	.byte	0x04, 0x17
        /*001a*/ 	.short	(.L_41 - .L_40)
.L_40:
        /*001c*/ 	.word	0x00000000
        /*0020*/ 	.short	0x0006
        /*0022*/ 	.short	0x0024
        /*0024*/ 	.byte	0x00, 0xf0, 0x11, 0x00


	//----- nvinfo : EIATTR_KPARAM_INFO
	.align		4
.L_41:
        /*0028*/ 	.byte	0x04, 0x17
        /*002a*/ 	.short	(.L_43 - .L_42)
.L_42:
        /*002c*/ 	.word	0x00000000
        /*0030*/ 	.short	0x0005
        /*0032*/ 	.short	0x0020
        /*0034*/ 	.byte	0x00, 0xf0, 0x11, 0x00


	//----- nvinfo : EIATTR_KPARAM_INFO
	.align		4
.L_43:
        /*0038*/ 	.byte	0x04, 0x17
        /*003a*/ 	.short	(.L_45 - .L_44)
.L_44:
        /*003c*/ 	.word	0x00000000
        /*0040*/ 	.short	0x0004
        /*0042*/ 	.short	0x001c
        /*0044*/ 	.byte	0x00, 0xf0, 0x11, 0x00


	//----- nvinfo : EIATTR_KPARAM_INFO
	.align		4
.L_45:
        /*0048*/ 	.byte	0x04, 0x17
        /*004a*/ 	.short	(.L_47 - .L_46)
.L_46:
        /*004c*/ 	.word	0x00000000
        /*0050*/ 	.short	0x0003
        /*0052*/ 	.short	0x0018
        /*0054*/ 	.byte	0x00, 0xf0, 0x11, 0x00


	//----- nvinfo : EIATTR_KPARAM_INFO
	.align		4
.L_47:
        /*0058*/ 	.byte	0x04, 0x17
        /*005a*/ 	.short	(.L_49 - .L_48)
.L_48:
        /*005c*/ 	.word	0x00000000
        /*0060*/ 	.short	0x0002
        /*0062*/ 	.short	0x0010
        /*0064*/ 	.byte	0x00, 0xf5, 0x21, 0x00


	//----- nvinfo : EIATTR_KPARAM_INFO
	.align		4
.L_49:
        /*0068*/ 	.byte	0x04, 0x17
        /*006a*/ 	.short	(.L_51 - .L_50)
.L_50:
        /*006c*/ 	.word	0x00000000
        /*0070*/ 	.short	0x0001
        /*0072*/ 	.short	0x0008
        /*0074*/ 	.byte	0x00, 0xf5, 0x21, 0x00


	//----- nvinfo : EIATTR_KPARAM_INFO
	.align		4
.L_51:
        /*0078*/ 	.byte	0x04, 0x17
        /*007a*/ 	.short	(.L_53 - .L_52)
.L_52:
        /*007c*/ 	.word	0x00000000
        /*0080*/ 	.short	0x0000
        /*0082*/ 	.short	0x0000
        /*0084*/ 	.byte	0x00, 0xf5, 0x21, 0x00


	//----- nvinfo : EIATTR_SPARSE_MMA_MASK
	.align		4
.L_53:
        /*0088*/ 	.byte	0x03, 0x50
        /*008a*/ 	.short	0x0000


	//----- nvinfo : EIATTR_MAXREG_COUNT
	.align		4
        /*008c*/ 	.byte	0x03, 0x1b
        /*008e*/ 	.short	0x00ff


	//----- nvinfo : EIATTR_MERCURY_ISA_VERSION
	.align		4
        /*0090*/ 	.byte	0x03, 0x5f
        /*0092*/ 	.short	0x0101


	//----- nvinfo : EIATTR_VRC_CTA_INIT_COUNT
	.align		4
        /*0094*/ 	.byte	0x02, 0x4a
	.zero		1
	.zero		1


	//----- nvinfo : EIATTR_EXIT_INSTR_OFFSETS
	.align		4
        /*0098*/ 	.byte	0x04, 0x1c
        /*009a*/ 	.short	(.L_55 - .L_54)


	//   ....[0]....
.L_54:
        /*009c*/ 	.word	0x000000d0


	//   ....[1]....
        /*00a0*/ 	.word	0x00000930


	//----- nvinfo : EIATTR_CBANK_PARAM_SIZE
	.align		4
.L_55:
        /*00a4*/ 	.byte	0x03, 0x19
        /*00a6*/ 	.short	0x002c


	//----- nvinfo : EIATTR_PARAM_CBANK
	.align		4
        /*00a8*/ 	.byte	0x04, 0x0a
        /*00aa*/ 	.short	(.L_57 - .L_56)
	.align		4
.L_56:
        /*00ac*/ 	.word	index@(.nv.constant0._Z11gemm_kernelIfEvPT_S1_S1_S0_S0_iii)
        /*00b0*/ 	.short	0x0380
        /*00b2*/ 	.short	0x002c


	//----- nvinfo : EIATTR_SW_WAR
	.align		4
.L_57:
        /*00b4*/ 	.byte	0x04, 0x36
        /*00b6*/ 	.short	(.L_59 - .L_58)
.L_58:
        /*00b8*/ 	.word	0x00000008
.L_59:


//--------------------- .nv.callgraph             --------------------------
	.section	.nv.callgraph,"",@"SHT_CUDA_CALLGRAPH"
	.align	4
	.sectionentsize	8
	.align		4
        /*0000*/ 	.word	0x00000000
	.align		4
        /*0004*/ 	.word	0xffffffff
	.align		4
        /*0008*/ 	.word	0x00000000
	.align		4
        /*000c*/ 	.word	0xfffffffe
	.align		4
        /*0010*/ 	.word	0x00000000
	.align		4
        /*0014*/ 	.word	0xfffffffd
	.align		4
        /*0018*/ 	.word	0x00000000
	.align		4
        /*001c*/ 	.word	0xfffffffc


//--------------------- .text._Z11gemm_kernelIdEvPT_S1_S1_S0_S0_iii --------------------------
	.section	.text._Z11gemm_kernelIdEvPT_S1_S1_S0_S0_iii,"ax",@progbits
	.align	128
        .global         _Z11gemm_kernelIdEvPT_S1_S1_S0_S0_iii
        .type           _Z11gemm_kernelIdEvPT_S1_S1_S0_S0_iii,@function
        .size           _Z11gemm_kernelIdEvPT_S1_S1_S0_S0_iii,(.L_x_10 - _Z11gemm_kernelIdEvPT_S1_S1_S0_S0_iii)
        .other          _Z11gemm_kernelIdEvPT_S1_S1_S0_S0_iii,@"STO_CUDA_ENTRY STV_DEFAULT"
_Z11gemm_kernelIdEvPT_S1_S1_S0_S0_iii:
.text._Z11gemm_kernelIdEvPT_S1_S1_S0_S0_iii:
[----:B------:R-:W-:Y:S01]  /*0000*/  LDC R1, c[0x0][0x37c] ;  /* 0x0000df00ff017b82 */ /* 0x000fe20000000800 */
[----:B------:R-:W0:Y:S07]  /*0010*/  S2R R4, SR_TID.X ;  /* 0x0000000000047919 */ /* 0x000e2e0000002100 */
[----:B------:R-:W1:Y:S01]  /*0020*/  LDC R2, c[0x0][0x364] ;  /* 0x0000d900ff027b82 */ /* 0x000e620000000800 */
[----:B------:R-:W2:Y:S01]  /*0030*/  LDCU UR6, c[0x0][0x3a8] ;  /* 0x00007500ff0677ac */ /* 0x000ea20008000800 */
[----:B------:R-:W1:Y:S06]  /*0040*/  S2R R5, SR_TID.Y ;  /* 0x0000000000057919 */ /* 0x000e6c0000002200 */
[----:B------:R-:W0:Y:S08]  /*0050*/  S2UR UR5, SR_CTAID.X ;  /* 0x00000000000579c3 */ /* 0x000e300000002500 */
[----:B------:R-:W0:Y:S08]  /*0060*/  LDC R3, c[0x0][0x360] ;  /* 0x0000d800ff037b82 */ /* 0x000e300000000800 */
[----:B------:R-:W1:Y:S08]  /*0070*/  S2UR UR4, SR_CTAID.Y ;  /* 0x00000000000479c3 */ /* 0x000e700000002600 */
[----:B------:R-:W3:Y:S01]  /*0080*/  LDC R0, c[0x0][0x3b0] ;  /* 0x0000ec00ff007b82 */ /* 0x000ee20000000800 */
[----:B0-----:R-:W-:-:S02]  /*0090*/  IMAD R3, R3, UR5, R4 ;  /* 0x0000000503037c24 */ /* 0x001fc4000f8e0204 */
[----:B-1----:R-:W-:-:S03]  /*00a0*/  IMAD R2, R2, UR4, R5 ;  /* 0x0000000402027c24 */ /* 0x002fc6000f8e0205 */
[----:B---3--:R-:W-:-:S04]  /*00b0*/  ISETP.GE.AND P0, PT, R3, R0, PT ;  /* 0x000000000300720c */ /* 0x008fc80003f06270 */
[----:B--2---:R-:W-:-:S13]  /*00c0*/  ISETP.GE.OR P0, PT, R2, UR6, P0 ;  /* 0x0000000602007c0c */ /* 0x004fda0008706670 */
[----:B------:R-:W-:Y:S05]  /*00d0*/  @P0 EXIT ;  /* 0x000000000000094d */ /* 0x000fea0003800000 */
[----:B------:R-:W0:Y:S01]  /*00e0*/  LDC R5, c[0x0][0x3ac] ;  /* 0x0000eb00ff057b82 */ /* 0x000e220000000800 */
[----:B------:R-:W1:Y:S01]  /*00f0*/  LDCU.64 UR4, c[0x0][0x358] ;  /* 0x00006b00ff0477ac */ /* 0x000e620008000a00 */
[----:B------:R-:W-:Y:S02]  /*0100*/  CS2R R18, SRZ ;  /* 0x0000000000127805 */ /* 0x000fe4000001ff00 */
[----:B0-----:R-:W-:-:S13]  /*0110*/  ISETP.GE.AND P0, PT, R5, 0x1, PT ;  /* 0x000000010500780c */ /* 0x001fda0003f06270 */
[----:B-1----:R-:W-:Y:S05]  /*0120*/  @!P0 BRA `(.L_x_0) ;  /* 0x0000000400e08947 */ /* 0x002fea0003800000 */
[C---:B------:R-:W-:Y:S01]  /*0130*/  ISETP.GE.U32.AND P1, PT, R5.reuse, 0x8, PT ;  /* 0x000000080500780c */ /* 0x040fe20003f26070 */
[----:B------:R-:W-:Y:S01]  /*0140*/  HFMA2 R7, -RZ, RZ, 0, 0 ;  /* 0x00000000ff077431 */ /* 0x000fe200000001ff */
[----:B------:R-:W-:Y:S01]  /*0150*/  LOP3.LUT R4, R5, 0x7, RZ, 0xc0, !PT ;  /* 0x0000000705047812 */ /* 0x000fe200078ec0ff */
[----:B------:R-:W-:Y:S01]  /*0160*/  IMAD R6, R2, R5, RZ ;  /* 0x0000000502067224 */ /* 0x000fe200078e02ff */
[----:B------:R-:W-:Y:S02]  /*0170*/  CS2R R18, SRZ ;  /* 0x0000000000127805 */ /* 0x000fe4000001ff00 */
[----:B------:R-:W-:-:S07]  /*0180*/  ISETP.NE.AND P0, PT, R4, RZ, PT ;  /* 0x000000ff0400720c */ /* 0x000fce0003f05270 */
[----:B------:R-:W-:Y:S06]  /*0190*/  @!P1 BRA `(.L_x_1) ;  /* 0x0000000000c49947 */ /* 0x000fec0003800000 */
[----:B------:R-:W0:Y:S01]  /*01a0*/  LDC.64 R8, c[0x0][0x380] ;  /* 0x0000e000ff087b82 */ /* 0x000e220000000a00 */
[----:B------:R-:W-:Y:S01]  /*01b0*/  LOP3.LUT R7, R5, 0x7ffffff8, RZ, 0xc0, !PT ;  /* 0x7ffffff805077812 */ /* 0x000fe200078ec0ff */
[----:B------:R-:W-:Y:S01]  /*01c0*/  IMAD.MOV.U32 R27, RZ, RZ, R3 ;  /* 0x000000ffff1b7224 */ /* 0x000fe200078e0003 */
[----:B------:R-:W-:-:S03]  /*01d0*/  CS2R R18, SRZ ;  /* 0x0000000000127805 */ /* 0x000fc6000001ff00 */
[----:B------:R-:W-:Y:S02]  /*01e0*/  IMAD.MOV R26, RZ, RZ, -R7 ;  /* 0x000000ffff1a7224 */ /* 0x000fe400078e0a07 */
[----:B0-----:R-:W-:-:S03]  /*01f0*/  IMAD.WIDE.U32 R8, R6, 0x8, R8 ;  /* 0x0000000806087825 */ /* 0x001fc600078e0008 */
[----:B------:R-:W-:-:S04]  /*0200*/  IADD3 R10, P1, PT, R8, 0x20, RZ ;  /* 0x00000020080a7810 */ /* 0x000fc80007f3e0ff */
[----:B------:R-:W-:-:S09]  /*0210*/  IADD3.X R11, PT, PT, RZ, R9, RZ, P1, !PT ;  /* 0x00000009ff0b7210 */ /* 0x000fd20000ffe4ff */
.L_x_2:
[----:B------:R-:W0:Y:S01]  /*0220*/  LDC.64 R22, c[0x0][0x388] ;  /* 0x0000e200ff167b82 */ /* 0x000e220000000a00 */
[----:B------:R-:W-:Y:S01]  /*0230*/  MOV R8, R10 ;  /* 0x0000000a00087202 */ /* 0x000fe20000000f00 */
[----:B------:R-:W-:-:S05]  /*0240*/  IMAD.MOV.U32 R9, RZ, RZ, R11 ;  /* 0x000000ffff097224 */ /* 0x000fca00078e000b */
[----:B------:R-:W2:Y:S04]  /*0250*/  LDG.E.64 R14, desc[UR4][R8.64+-0x20] ;  /* 0xffffe004080e7981 */ /* 0x000ea8000c1e1b00 */
[----:B------:R-:W3:Y:S01]  /*0260*/  LDG.E.64 R10, desc[UR4][R8.64+-0x18] ;  /* 0xffffe804080a7981 */ /* 0x000ee2000c1e1b00 */
[----:B0-----:R-:W-:-:S05]  /*0270*/  IMAD.WIDE R22, R27, 0x8, R22 ;  /* 0x000000081b167825 */ /* 0x001fca00078e0216 */
[----:B------:R-:W2:Y:S01]  /*0280*/  LDG.E.64 R12, desc[UR4][R22.64] ;  /* 0x00000004160c7981 */ /* 0x000ea2000c1e1b00 */
[----:B------:R-:W-:-:S05]  /*0290*/  IMAD.WIDE R28, R0, 0x8, R22 ;  /* 0x00000008001c7825 */ /* 0x000fca00078e0216 */
[----:B------:R-:W3:Y:S01]  /*02a0*/  LDG.E.64 R16, desc[UR4][R28.64] ;  /* 0x000000041c107981 */ /* 0x000ee2000c1e1b00 */
[C---:B------:R-:W-:Y:S01]  /*02b0*/  IMAD.WIDE R24, R0.reuse, 0x8, R28 ;  /* 0x0000000800187825 */ /* 0x040fe200078e021c */
[----:B--2---:R-:W-:Y:S02]  /*02c0*/  DFMA R18, R14, R12, R18 ;  /* 0x0000000c0e12722b */ /* 0x004fe40000000012 */
[----:B------:R-:W2:Y:S04]  /*02d0*/  LDG.E.64 R14, desc[UR4][R8.64+-0x10] ;  /* 0xfffff004080e7981 */ /* 0x000ea8000c1e1b00 */
[----:B------:R-:W2:Y:S01]  /*02e0*/  LDG.E.64 R12, desc[UR4][R24.64] ;  /* 0x00000004180c7981 */ /* 0x000ea2000c1e1b00 */
[----:B------:R-:W-:Y:S01]  /*02f0*/  IMAD.WIDE R20, R0, 0x8, R24 ;  /* 0x0000000800147825 */ /* 0x000fe200078e0218 */
[----:B---3--:R-:W-:-:S02]  /*0300*/  DFMA R16, R10, R16, R18 ;  /* 0x000000100a10722b */ /* 0x008fc40000000012 */
[----:B------:R-:W3:Y:S04]  /*0310*/  LDG.E.64 R10, desc[UR4][R8.64+-0x8] ;  /* 0xfffff804080a7981 */ /* 0x000ee8000c1e1b00 */
        /* <DEDUP_REMOVED lines=9> */
[----:B------:R-:W-:-:S03]  /*03b0*/  IMAD.WIDE R24, R0, 0x8, R28 ;  /* 0x0000000800187825 */ /* 0x000fc600078e021c */
[----:B------:R-:W4:Y:S01]  /*03c0*/  LDG.E.64 R22, desc[UR4][R8.64+0x18] ;  /* 0x0000180408167981 */ /* 0x000f22000c1e1b00 */
[----:B------:R-:W-:-:S06]  /*03d0*/  IMAD.WIDE R20, R0, 0x8, R24 ;  /* 0x0000000800147825 */ /* 0x000fcc00078e0218 */
[----:B------:R-:W4:Y:S01]  /*03e0*/  LDG.E.64 R20, desc[UR4][R20.64] ;  /* 0x0000000414147981 */ /* 0x000f22000c1e1b00 */
[----:B--2---:R-:W-:-:S03]  /*03f0*/  DFMA R14, R16, R14, R18 ;  /* 0x0000000e100e722b */ /* 0x004fc60000000012 */
[----:B------:R-:W2:Y:S04]  /*0400*/  LDG.E.64 R16, desc[UR4][R8.64+0x10] ;  /* 0x0000100408107981 */ /* 0x000ea8000c1e1b00 */
[----:B------:R-:W2:Y:S01]  /*0410*/  LDG.E.64 R18, desc[UR4][R24.64] ;  /* 0x0000000418127981 */ /* 0x000ea2000c1e1b00 */
[----:B------:R-:W-:Y:S01]  /*0420*/  IADD3 R26, PT, PT, R26, 0x8, RZ ;  /* 0x000000081a1a7810 */ /* 0x000fe20007ffe0ff */
[----:B---3--:R-:W-:-:S03]  /*0430*/  DFMA R10, R10, R12, R14 ;  /* 0x0000000c0a0a722b */ /* 0x008fc6000000000e */
[----:B------:R-:W-:Y:S02]  /*0440*/  ISETP.NE.AND P1, PT, R26, RZ, PT ;  /* 0x000000ff1a00720c */ /* 0x000fe40003f25270 */
[----:B------:R-:W-:-:S03]  /*0450*/  LEA R27, R0, R27, 0x3 ;  /* 0x0000001b001b7211 */ /* 0x000fc600078e18ff */
[----:B--2---:R-:W-:Y:S01]  /*0460*/  DFMA R18, R16, R18, R10 ;  /* 0x000000121012722b */ /* 0x004fe2000000000a */
[----:B------:R-:W-:-:S07]  /*0470*/  IADD3 R10, P2, PT, R8, 0x40, RZ ;  /* 0x00000040080a7810 */ /* 0x000fce0007f5e0ff */
[----:B----4-:R-:W-:Y:S01]  /*0480*/  DFMA R18, R22, R20, R18 ;  /* 0x000000141612722b */ /* 0x010fe20000000012 */
[----:B------:R-:W-:Y:S01]  /*0490*/  IMAD.X R11, RZ, RZ, R9, P2 ;  /* 0x000000ffff0b7224 */ /* 0x000fe200010e0609 */
[----:B------:R-:W-:Y:S09]  /*04a0*/  @P1 BRA `(.L_x_2) ;  /* 0xfffffffc005c1947 */ /* 0x000ff2000383ffff */
.L_x_1:
[----:B------:R-:W-:Y:S05]  /*04b0*/  @!P0 BRA `(.L_x_0) ;  /* 0x0000000000fc8947 */ /* 0x000fea0003800000 */
[----:B------:R-:W-:Y:S02]  /*04c0*/  ISETP.GE.U32.AND P1, PT, R4, 0x4, PT ;  /* 0x000000040400780c */ /* 0x000fe40003f26070 */
[----:B------:R-:W-:-:S04]  /*04d0*/  LOP3.LUT R26, R5, 0x3, RZ, 0xc0, !PT ;  /* 0x00000003051a7812 */ /* 0x000fc800078ec0ff */
[----:B------:R-:W-:-:S07]  /*04e0*/  ISETP.NE.AND P0, PT, R26, RZ, PT ;  /* 0x000000ff1a00720c */ /* 0x000fce0003f05270 */
[----:B------:R-:W-:Y:S06]  /*04f0*/  @!P1 BRA `(.L_x_3) ;  /* 0x00000000006c9947 */ /* 0x000fec0003800000 */
[----:B------:R-:W0:Y:S01]  /*0500*/  LDC.64 R24, c[0x0][0x380] ;  /* 0x0000e000ff187b82 */ /* 0x000e220000000a00 */
[----:B------:R-:W1:Y:S01]  /*0510*/  LDCU.64 UR6, c[0x0][0x380] ;  /* 0x00007000ff0677ac */ /* 0x000e620008000a00 */
[C---:B------:R-:W-:Y:S01]  /*0520*/  IMAD.IADD R9, R6.reuse, 0x1, R7 ;  /* 0x0000000106097824 */ /* 0x040fe200078e0207 */
[----:B------:R-:W-:Y:S01]  /*0530*/  IADD3 R4, P1, PT, R6, R7, RZ ;  /* 0x0000000706047210 */ /* 0x000fe20007f3e0ff */
[----:B------:R-:W-:-:S04]  /*0540*/  IMAD R13, R7, R0, R3 ;  /* 0x00000000070d7224 */ /* 0x000fc800078e0203 */
[----:B------:R-:W2:Y:S01]  /*0550*/  LDC.64 R10, c[0x0][0x388] ;  /* 0x0000e200ff0a7b82 */ /* 0x000ea20000000a00 */
[----:B0-----:R-:W-:-:S06]  /*0560*/  IMAD.WIDE.U32 R24, R9, 0x8, R24 ;  /* 0x0000000809187825 */ /* 0x001fcc00078e0018 */
[----:B------:R-:W3:Y:S01]  /*0570*/  LDG.E.64 R24, desc[UR4][R24.64] ;  /* 0x0000000418187981 */ /* 0x000ee2000c1e1b00 */
[----:B--2---:R-:W-:Y:S01]  /*0580*/  IMAD.WIDE R10, R13, 0x8, R10 ;  /* 0x000000080d0a7825 */ /* 0x004fe200078e020a */
[----:B------:R-:W-:Y:S02]  /*0590*/  IADD3.X R13, PT, PT, RZ, RZ, RZ, P1, !PT ;  /* 0x000000ffff0d7210 */ /* 0x000fe40000ffe4ff */
[----:B-1----:R-:W-:Y:S02]  /*05a0*/  LEA R28, P1, R4, UR6, 0x3 ;  /* 0x00000006041c7c11 */ /* 0x002fe4000f8218ff */
[----:B------:R-:W3:Y:S01]  /*05b0*/  LDG.E.64 R8, desc[UR4][R10.64] ;  /* 0x000000040a087981 */ /* 0x000ee2000c1e1b00 */
[----:B------:R-:W-:Y:S01]  /*05c0*/  IMAD.WIDE R14, R0, 0x8, R10 ;  /* 0x00000008000e7825 */ /* 0x000fe200078e020a */
[----:B------:R-:W-:-:S05]  /*05d0*/  LEA.HI.X R29, R4, UR7, R13, 0x3, P1 ;  /* 0x00000007041d7c11 */ /* 0x000fca00088f1c0d */
[----:B------:R-:W2:Y:S01]  /*05e0*/  LDG.E.64 R12, desc[UR4][R28.64+0x8] ;  /* 0x000008041c0c7981 */ /* 0x000ea2000c1e1b00 */
[----:B------:R-:W-:-:S03]  /*05f0*/  IMAD.WIDE R20, R0, 0x8, R14 ;  /* 0x0000000800147825 */ /* 0x000fc600078e020e */
[----:B------:R-:W2:Y:S04]  /*0600*/  LDG.E.64 R10, desc[UR4][R14.64] ;  /* 0x000000040e0a7981 */ /* 0x000ea8000c1e1b00 */
[----:B------:R-:W4:Y:S01]  /*0610*/  LDG.E.64 R16, desc[UR4][R20.64] ;  /* 0x0000000414107981 */ /* 0x000f22000c1e1b00 */
[----:B------:R-:W-:-:S03]  /*0620*/  IMAD.WIDE R22, R0, 0x8, R20 ;  /* 0x0000000800167825 */ /* 0x000fc600078e0214 */
[----:B------:R-:W4:Y:S04]  /*0630*/  LDG.E.64 R14, desc[UR4][R28.64+0x10] ;  /* 0x000010041c0e7981 */ /* 0x000f28000c1e1b00 */
[----:B------:R-:W5:Y:S04]  /*0640*/  LDG.E.64 R20, desc[UR4][R28.64+0x18] ;  /* 0x000018041c147981 */ /* 0x000f68000c1e1b00 */
[----:B------:R-:W5:Y:S01]  /*0650*/  LDG.E.64 R22, desc[UR4][R22.64] ;  /* 0x0000000416167981 */ /* 0x000f62000c1e1b00 */
[----:B------:R-:W-:Y:S01]  /*0660*/  VIADD R7, R7, 0x4 ;  /* 0x0000000407077836 */ /* 0x000fe20000000000 */
[----:B---3--:R-:W-:-:S08]  /*0670*/  DFMA R8, R24, R8, R18 ;  /* 0x000000081808722b */ /* 0x008fd00000000012 */
[----:B--2---:R-:W-:-:S08]  /*0680*/  DFMA R8, R12, R10, R8 ;  /* 0x0000000a0c08722b */ /* 0x004fd00000000008 */
[----:B----4-:R-:W-:-:S08]  /*0690*/  DFMA R8, R14, R16, R8 ;  /* 0x000000100e08722b */ /* 0x010fd00000000008 */
[----:B-----5:R-:W-:-:S11]  /*06a0*/  DFMA R18, R20, R22, R8 ;  /* 0x000000161412722b */ /* 0x020fd60000000008 */
.L_x_3:
[----:B------:R-:W-:Y:S05]  /*06b0*/  @!P0 BRA `(.L_x_0) ;  /* 0x00000000007c8947 */ /* 0x000fea0003800000 */
[----:B------:R-:W-:Y:S01]  /*06c0*/  ISETP.NE.AND P1, PT, R26, 0x1, PT ;  /* 0x000000011a00780c */ /* 0x000fe20003f25270 */
[----:B------:R-:W0:Y:S01]  /*06d0*/  LDC.64 R10, c[0x0][0x380] ;  /* 0x0000e000ff0a7b82 */ /* 0x000e220000000a00 */
[----:B------:R-:W-:-:S04]  /*06e0*/  LOP3.LUT R14, R5, 0x1, RZ, 0xc0, !PT ;  /* 0x00000001050e7812 */ /* 0x000fc800078ec0ff */
[----:B------:R-:W-:-:S03]  /*06f0*/  ISETP.NE.U32.AND P0, PT, R14, 0x1, PT ;  /* 0x000000010e00780c */ /* 0x000fc60003f05070 */
[----:B------:R-:W1:Y:S04]  /*0700*/  LDC.64 R20, c[0x0][0x388] ;  /* 0x0000e200ff147b82 */ /* 0x000e680000000a00 */
[CC--:B------:R-:W-:Y:S01]  /*0710*/  @P1 IADD3 R15, PT, PT, R6.reuse, R7.reuse, RZ ;  /* 0x00000007060f1210 */ /* 0x0c0fe20007ffe0ff */
[C---:B------:R-:W-:Y:S01]  /*0720*/  @P1 IMAD R17, R7.reuse, R0, R3 ;  /* 0x0000000007111224 */ /* 0x040fe200078e0203 */
[----:B------:R-:W-:Y:S01]  /*0730*/  @P1 IADD3 R16, P2, PT, R6, R7, RZ ;  /* 0x0000000706101210 */ /* 0x000fe20007f5e0ff */
[----:B------:R-:W-:Y:S01]  /*0740*/  @P1 VIADD R7, R7, 0x2 ;  /* 0x0000000207071836 */ /* 0x000fe20000000000 */
[----:B------:R-:W2:Y:S08]  /*0750*/  @P1 LDC.64 R8, c[0x0][0x380] ;  /* 0x0000e000ff081b82 */ /* 0x000eb00000000a00 */
[----:B------:R-:W3:Y:S01]  /*0760*/  LDC.64 R12, c[0x0][0x380] ;  /* 0x0000e000ff0c7b82 */ /* 0x000ee20000000a00 */
[----:B0-----:R-:W-:-:S06]  /*0770*/  @P1 IMAD.WIDE.U32 R14, R15, 0x8, R10 ;  /* 0x000000080f0e1825 */ /* 0x001fcc00078e000a */
[----:B------:R-:W4:Y:S01]  /*0780*/  @P1 LDG.E.64 R14, desc[UR4][R14.64] ;  /* 0x000000040e0e1981 */ /* 0x000f22000c1e1b00 */
[----:B------:R-:W0:Y:S01]  /*0790*/  LDC.64 R4, c[0x0][0x388] ;  /* 0x0000e200ff047b82 */ /* 0x000e220000000a00 */
[----:B-1----:R-:W-:Y:S01]  /*07a0*/  @P1 IMAD.WIDE R20, R17, 0x8, R20 ;  /* 0x0000000811141825 */ /* 0x002fe200078e0214 */
[----:B------:R-:W-:-:S04]  /*07b0*/  @P1 IADD3.X R17, PT, PT, RZ, RZ, RZ, P2, !PT ;  /* 0x000000ffff111210 */ /* 0x000fc800017fe4ff */
[----:B------:R-:W4:Y:S01]  /*07c0*/  @P1 LDG.E.64 R10, desc[UR4][R20.64] ;  /* 0x00000004140a1981 */ /* 0x000f22000c1e1b00 */
[----:B--2---:R-:W-:Y:S01]  /*07d0*/  @P1 LEA R8, P2, R16, R8, 0x3 ;  /* 0x0000000810081211 */ /* 0x004fe200078418ff */
[----:B------:R-:W-:-:S03]  /*07e0*/  @P1 IMAD.WIDE R22, R0, 0x8, R20 ;  /* 0x0000000800161825 */ /* 0x000fc600078e0214 */
[----:B------:R-:W-:Y:S01]  /*07f0*/  @P1 LEA.HI.X R9, R16, R9, R17, 0x3, P2 ;  /* 0x0000000910091211 */ /* 0x000fe200010f1c11 */
[----:B------:R-:W-:Y:S01]  /*0800*/  @!P0 IMAD R25, R7, R0, R3 ;  /* 0x0000000007198224 */ /* 0x000fe200078e0203 */
[----:B------:R-:W-:Y:S02]  /*0810*/  @!P0 IADD3 R17, PT, PT, R6, R7, RZ ;  /* 0x0000000706118210 */ /* 0x000fe40007ffe0ff */
[----:B------:R-:W2:Y:S04]  /*0820*/  @P1 LDG.E.64 R6, desc[UR4][R22.64] ;  /* 0x0000000416061981 */ /* 0x000ea8000c1e1b00 */
[----:B------:R-:W2:Y:S01]  /*0830*/  @P1 LDG.E.64 R8, desc[UR4][R8.64+0x8] ;  /* 0x0000080408081981 */ /* 0x000ea2000c1e1b00 */
[----:B---3--:R-:W-:-:S04]  /*0840*/  @!P0 IMAD.WIDE.U32 R12, R17, 0x8, R12 ;  /* 0x00000008110c8825 */ /* 0x008fc800078e000c */
[----:B0-----:R-:W-:Y:S02]  /*0850*/  @!P0 IMAD.WIDE R4, R25, 0x8, R4 ;  /* 0x0000000819048825 */ /* 0x001fe400078e0204 */
[----:B------:R-:W3:Y:S04]  /*0860*/  @!P0 LDG.E.64 R12, desc[UR4][R12.64] ;  /* 0x000000040c0c8981 */ /* 0x000ee8000c1e1b00 */
[----:B------:R-:W3:Y:S01]  /*0870*/  @!P0 LDG.E.64 R4, desc[UR4][R4.64] ;  /* 0x0000000404048981 */ /* 0x000ee2000c1e1b00 */
[----:B----4-:R-:W-:-:S08]  /*0880*/  @P1 DFMA R10, R14, R10, R18 ;  /* 0x0000000a0e0a122b */ /* 0x010fd00000000012 */
[----:B--2---:R-:W-:-:S08]  /*0890*/  @P1 DFMA R18, R8, R6, R10 ;  /* 0x000000060812122b */ /* 0x004fd0000000000a */
[----:B---3--:R-:W-:-:S11]  /*08a0*/  @!P0 DFMA R18, R12, R4, R18 ;  /* 0x000000040c12822b */ /* 0x008fd60000000012 */
.L_x_0:
[----:B------:R-:W0:Y:S01]  /*08b0*/  LDC.64 R4, c[0x0][0x390] ;  /* 0x0000e400ff047b82 */ /* 0x000e220000000a00 */
[----:B------:R-:W-:Y:S01]  /*08c0*/  IMAD R3, R2, R0, R3 ;  /* 0x0000000002037224 */ /* 0x000fe200078e0203 */
[----:B------:R-:W1:Y:S06]  /*08d0*/  LDCU.64 UR6, c[0x0][0x3a0] ;  /* 0x00007400ff0677ac */ /* 0x000e6c0008000a00 */
[----:B------:R-:W2:Y:S01]  /*08e0*/  LDC.64 R6, c[0x0][0x398] ;  /* 0x0000e600ff067b82 */ /* 0x000ea20000000a00 */
[----:B0-----:R-:W-:-:S05]  /*08f0*/  IMAD.WIDE R2, R3, 0x8, R4 ;  /* 0x0000000803027825 */ /* 0x001fca00078e0204 */
[----:B------:R-:W1:Y:S02]  /*0900*/  LDG.E.64 R4, desc[UR4][R2.64] ;  /* 0x0000000402047981 */ /* 0x000e64000c1e1b00 */
[----:B-1----:R-:W-:-:S08]  /*0910*/  DMUL R4, R4, UR6 ;  /* 0x0000000604047c28 */ /* 0x002fd00008000000 */
[----:B--2---:R-:W-:-:S07]  /*0920*/  DFMA R4, R18, R6, R4 ;  /* 0x000000061204722b */ /* 0x004fce0000000004 */
[----:B------:R-:W-:Y:S01]  /*0930*/  STG.E.64 desc[UR4][R2.64], R4 ;  /* 0x0000000402007986 */ /* 0x000fe2000c101b04 */
[----:B------:R-:W-:Y:S05]  /*0940*/  EXIT ;  /* 0x000000000000794d */ /* 0x000fea0003800000 */
.L_x_4:
[----:B------:R-:W-:-:S00]  /*0950*/  BRA `(.L_x_4) ;  /* 0xfffffffc00fc7947 */ /* 0x000fc0000383ffff */
[----:B------:R-:W-:-:S00]  /*0960*/  NOP ;  /* 0x0000000000007918 */ /* 0x000fc00000000000 */
        /* <DEDUP_REMOVED lines=9> */
.L_x_10:


//--------------------- .text._Z11gemm_kernelIfEvPT_S1_S1_S0_S0_iii --------------------------
	.section	.text._Z11gemm_kernelIfEvPT_S1_S1_S0_S0_iii,"ax",@progbits
	.align	128
        .global         _Z11gemm_kernelIfEvPT_S1_S1_S0_S0_iii
        .type           _Z11gemm_kernelIfEvPT_S1_S1_S0_S0_iii,@function
        .size           _Z11gemm_kernelIfEvPT_S1_S1_S0_S0_iii,(.L_x_11 - _Z11gemm_kernelIfEvPT_S1_S1_S0_S0_iii)
        .other          _Z11gemm_kernelIfEvPT_S1_S1_S0_S0_iii,@"STO_CUDA_ENTRY STV_DEFAULT"
_Z11gemm_kernelIfEvPT_S1_S1_S0_S0_iii:
.text._Z11gemm_kernelIfEvPT_S1_S1_S0_S0_iii:
        /* <DEDUP_REMOVED lines=16> */
[----:B------:R-:W-:Y:S01]  /*0100*/  HFMA2 R24, -RZ, RZ, 0, 0 ;  /* 0x00000000ff187431 */ /* 0x000fe200000001ff */
[----:B0-----:R-:W-:-:S13]  /*0110*/  ISETP.GE.AND P0, PT, R19, 0x1, PT ;  /* 0x000000011300780c */ /* 0x001fda0003f06270 */
[----:B-1----:R-:W-:Y:S05]  /*0120*/  @!P0 BRA `(.L_x_5) ;  /* 0x0000000400e08947 */ /* 0x002fea0003800000 */
[C---:B------:R-:W-:Y:S01]  /*0130*/  ISETP.GE.U32.AND P1, PT, R19.reuse, 0x8, PT ;  /* 0x000000081300780c */ /* 0x040fe20003f26070 */
[----:B------:R-:W-:Y:S01]  /*0140*/  IMAD R20, R16, R19, RZ ;  /* 0x0000001310147224 */ /* 0x000fe200078e02ff */
[----:B------:R-:W-:Y:S02]  /*0150*/  LOP3.LUT R27, R19, 0x7, RZ, 0xc0, !PT ;  /* 0x00000007131b7812 */ /* 0x000fe400078ec0ff */
[----:B------:R-:W-:Y:S02]  /*0160*/  MOV R24, RZ ;  /* 0x000000ff00187202 */ /* 0x000fe40000000f00 */
[----:B------:R-:W-:Y:S02]  /*0170*/  ISETP.NE.AND P0, PT, R27, RZ, PT ;  /* 0x000000ff1b00720c */ /* 0x000fe40003f05270 */
[----:B------:R-:W-:-:S05]  /*0180*/  MOV R21, RZ ;  /* 0x000000ff00157202 */ /* 0x000fca0000000f00 */
[----:B------:R-:W-:Y:S06]  /*0190*/  @!P1 BRA `(.L_x_6) ;  /* 0x0000000000c49947 */ /* 0x000fec0003800000 */
[----:B------:R-:W0:Y:S01]  /*01a0*/  LDC.64 R2, c[0x0][0x380] ;  /* 0x0000e000ff027b82 */ /* 0x000e220000000a00 */
[----:B------:R-:W-:Y:S02]  /*01b0*/  LOP3.LUT R21, R19, 0x7ffffff8, RZ, 0xc0, !PT ;  /* 0x7ffffff813157812 */ /* 0x000fe400078ec0ff */
[----:B------:R-:W-:Y:S02]  /*01c0*/  MOV R24, RZ ;  /* 0x000000ff00187202 */ /* 0x000fe40000000f00 */
[----:B------:R-:W-:Y:S02]  /*01d0*/  MOV R18, R0 ;  /* 0x0000000000127202 */ /* 0x000fe40000000f00 */
[----:B------:R-:W-:Y:S01]  /*01e0*/  IADD3 R22, PT, PT, -R21, RZ, RZ ;  /* 0x000000ff15167210 */ /* 0x000fe20007ffe1ff */
[----:B0-----:R-:W-:-:S03]  /*01f0*/  IMAD.WIDE.U32 R2, R20, 0x4, R2 ;  /* 0x0000000414027825 */ /* 0x001fc600078e0002 */
[----:B------:R-:W-:-:S04]  /*0200*/  IADD3 R4, P1, PT, R2, 0x10, RZ ;  /* 0x0000001002047810 */ /* 0x000fc80007f3e0ff */
[----:B------:R-:W-:-:S09]  /*0210*/  IADD3.X R5, PT, PT, RZ, R3, RZ, P1, !PT ;  /* 0x00000003ff057210 */ /* 0x000fd20000ffe4ff */
.L_x_7:
[----:B------:R-:W0:Y:S01]  /*0220*/  LDC.64 R14, c[0x0][0x388] ;  /* 0x0000e200ff0e7b82 */ /* 0x000e220000000a00 */
[----:B------:R-:W-:Y:S02]  /*0230*/  MOV R2, R4 ;  /* 0x0000000400027202 */ /* 0x000fe40000000f00 */
[----:B------:R-:W-:-:S05]  /*0240*/  MOV R3, R5 ;  /* 0x0000000500037202 */ /* 0x000fca0000000f00 */
[----:B------:R-:W2:Y:S04]  /*0250*/  LDG.E R25, desc[UR4][R2.64+-0x10] ;  /* 0xfffff00402197981 */ /* 0x000ea8000c1e1900 */
[----:B------:R-:W3:Y:S04]  /*0260*/  LDG.E R23, desc[UR4][R2.64+-0xc] ;  /* 0xfffff40402177981 */ /* 0x000ee8000c1e1900 */
[----:B------:R-:W4:Y:S04]  /*0270*/  LDG.E R29, desc[UR4][R2.64+-0x8] ;  /* 0xfffff804021d7981 */ /* 0x000f28000c1e1900 */
[----:B------:R-:W5:Y:S01]  /*0280*/  LDG.E R28, desc[UR4][R2.64+-0x4] ;  /* 0xfffffc04021c7981 */ /* 0x000f62000c1e1900 */
[----:B0-----:R-:W-:-:S05]  /*0290*/  IMAD.WIDE R14, R18, 0x4, R14 ;  /* 0x00000004120e7825 */ /* 0x001fca00078e020e */
[----:B------:R0:W2:Y:S01]  /*02a0*/  LDG.E R26, desc[UR4][R14.64] ;  /* 0x000000040e1a7981 */ /* 0x0000a2000c1e1900 */
[----:B------:R-:W-:-:S04]  /*02b0*/  IMAD.WIDE R12, R17, 0x4, R14 ;  /* 0x00000004110c7825 */ /* 0x000fc800078e020e */
[C---:B------:R-:W-:Y:S02]  /*02c0*/  IMAD.WIDE R4, R17.reuse, 0x4, R12 ;  /* 0x0000000411047825 */ /* 0x040fe400078e020c */
[----:B------:R-:W3:Y:S02]  /*02d0*/  LDG.E R12, desc[UR4][R12.64] ;  /* 0x000000040c0c7981 */ /* 0x000ee4000c1e1900 */
[C---:B------:R-:W-:Y:S02]  /*02e0*/  IMAD.WIDE R8, R17.reuse, 0x4, R4 ;  /* 0x0000000411087825 */ /* 0x040fe400078e0204 */
[----:B------:R-:W4:Y:S02]  /*02f0*/  LDG.E R4, desc[UR4][R4.64] ;  /* 0x0000000404047981 */ /* 0x000f24000c1e1900 */
[C---:B------:R-:W-:Y:S02]  /*0300*/  IMAD.WIDE R6, R17.reuse, 0x4, R8 ;  /* 0x0000000411067825 */ /* 0x040fe400078e0208 */
[----:B------:R-:W5:Y:S02]  /*0310*/  LDG.E R8, desc[UR4][R8.64] ;  /* 0x0000000408087981 */ /* 0x000f64000c1e1900 */
[----:B------:R-:W-:-:S02]  /*0320*/  IMAD.WIDE R10, R17, 0x4, R6 ;  /* 0x00000004110a7825 */ /* 0x000fc400078e0206 */
[----:B------:R-:W5:Y:S04]  /*0330*/  LDG.E R5, desc[UR4][R2.64] ;  /* 0x0000000402057981 */ /* 0x000f68000c1e1900 */
[----:B------:R-:W5:Y:S01]  /*0340*/  LDG.E R6, desc[UR4][R6.64] ;  /* 0x0000000406067981 */ /* 0x000f62000c1e1900 */
[----:B0-----:R-:W-:-:S03]  /*0350*/  IMAD.WIDE R14, R17, 0x4, R10 ;  /* 0x00000004110e7825 */ /* 0x001fc600078e020a */
[----:B------:R-:W5:Y:S04]  /*0360*/  LDG.E R10, desc[UR4][R10.64] ;  /* 0x000000040a0a7981 */ /* 0x000f68000c1e1900 */
[----:B------:R-:W5:Y:S04]  /*0370*/  LDG.E R13, desc[UR4][R14.64] ;  /* 0x000000040e0d7981 */ /* 0x000f68000c1e1900 */
[----:B------:R-:W5:Y:S04]  /*0380*/  LDG.E R7, desc[UR4][R2.64+0x4] ;  /* 0x0000040402077981 */ /* 0x000f68000c1e1900 */
[----:B------:R-:W5:Y:S01]  /*0390*/  LDG.E R9, desc[UR4][R2.64+0xc] ;  /* 0x00000c0402097981 */ /* 0x000f62000c1e1900 */
[----:B--2---:R-:W-:Y:S01]  /*03a0*/  FFMA R26, R25, R26, R24 ;  /* 0x0000001a191a7223 */ /* 0x004fe20000000018 */
[----:B------:R-:W-:-:S02]  /*03b0*/  IMAD.WIDE R24, R17, 0x4, R14 ;  /* 0x0000000411187825 */ /* 0x000fc400078e020e */
[----:B------:R-:W2:Y:S04]  /*03c0*/  LDG.E R14, desc[UR4][R2.64+0x8] ;  /* 0x00000804020e7981 */ /* 0x000ea8000c1e1900 */
[----:B------:R-:W2:Y:S01]  /*03d0*/  LDG.E R24, desc[UR4][R24.64] ;  /* 0x0000000418187981 */ /* 0x000ea2000c1e1900 */
[----:B---3--:R-:W-:Y:S01]  /*03e0*/  FFMA R12, R23, R12, R26 ;  /* 0x0000000c170c7223 */ /* 0x008fe2000000001a */
[----:B------:R-:W-:-:S03]  /*03f0*/  IADD3 R22, PT, PT, R22, 0x8, RZ ;  /* 0x0000000816167810 */ /* 0x000fc60007ffe0ff */
[----:B----4-:R-:W-:Y:S01]  /*0400*/  FFMA R29, R29, R4, R12 ;  /* 0x000000041d1d7223 */ /* 0x010fe2000000000c */
[----:B------:R-:W-:-:S03]  /*0410*/  ISETP.NE.AND P1, PT, R22, RZ, PT ;  /* 0x000000ff1600720c */ /* 0x000fc60003f25270 */
[----:B-----5:R-:W-:Y:S01]  /*0420*/  FFMA R8, R28, R8, R29 ;  /* 0x000000081c087223 */ /* 0x020fe2000000001d */
[----:B------:R-:W-:-:S03]  /*0430*/  IADD3 R4, P2, PT, R2, 0x20, RZ ;  /* 0x0000002002047810 */ /* 0x000fc60007f5e0ff */
[----:B------:R-:W-:Y:S01]  /*0440*/  FFMA R6, R5, R6, R8 ;  /* 0x0000000605067223 */ /* 0x000fe20000000008 */
[----:B------:R-:W-:Y:S02]  /*0450*/  IADD3.X R5, PT, PT, RZ, R3, RZ, P2, !PT ;  /* 0x00000003ff057210 */ /* 0x000fe400017fe4ff */
[----:B------:R-:W-:Y:S01]  /*0460*/  LEA R18, R17, R18, 0x3 ;  /* 0x0000001211127211 */ /* 0x000fe200078e18ff */
[----:B------:R-:W-:-:S04]  /*0470*/  FFMA R7, R7, R10, R6 ;  /* 0x0000000a07077223 */ /* 0x000fc80000000006 */
[----:B--2---:R-:W-:-:S04]  /*0480*/  FFMA R14, R14, R13, R7 ;  /* 0x0000000d0e0e7223 */ /* 0x004fc80000000007 */
[----:B------:R-:W-:Y:S01]  /*0490*/  FFMA R24, R9, R24, R14 ;  /* 0x0000001809187223 */ /* 0x000fe2000000000e */
[----:B------:R-:W-:Y:S06]  /*04a0*/  @P1 BRA `(.L_x_7) ;  /* 0xfffffffc005c1947 */ /* 0x000fec000383ffff */
.L_x_6:
[----:B------:R-:W-:Y:S05]  /*04b0*/  @!P0 BRA `(.L_x_5) ;  /* 0x0000000000fc8947 */ /* 0x000fea0003800000 */
[----:B------:R-:W-:Y:S02]  /*04c0*/  ISETP.GE.U32.AND P1, PT, R27, 0x4, PT ;  /* 0x000000041b00780c */ /* 0x000fe40003f26070 */
[----:B------:R-:W-:-:S04]  /*04d0*/  LOP3.LUT R14, R19, 0x3, RZ, 0xc0, !PT ;  /* 0x00000003130e7812 */ /* 0x000fc800078ec0ff */
[----:B------:R-:W-:-:S07]  /*04e0*/  ISETP.NE.AND P0, PT, R14, RZ, PT ;  /* 0x000000ff0e00720c */ /* 0x000fce0003f05270 */
[----:B------:R-:W-:Y:S06]  /*04f0*/  @!P1 BRA `(.L_x_8) ;  /* 0x00000000006c9947 */ /* 0x000fec0003800000 */
[----:B------:R-:W0:Y:S01]  /*0500*/  LDC.64 R4, c[0x0][0x388] ;  /* 0x0000e200ff047b82 */ /* 0x000e220000000a00 */
[----:B------:R-:W1:Y:S01]  /*0510*/  LDCU.64 UR6, c[0x0][0x380] ;  /* 0x00007000ff0677ac */ /* 0x000e620008000a00 */
[----:B------:R-:W-:Y:S01]  /*0520*/  IMAD R7, R21, R17, R0 ;  /* 0x0000001115077224 */ /* 0x000fe200078e0200 */
[CC--:B------:R-:W-:Y:S02]  /*0530*/  IADD3 R3, PT, PT, R20.reuse, R21.reuse, RZ ;  /* 0x0000001514037210 */ /* 0x0c0fe40007ffe0ff */
[----:B------:R-:W-:-:S03]  /*0540*/  IADD3 R8, P1, PT, R20, R21, RZ ;  /* 0x0000001514087210 */ /* 0x000fc60007f3e0ff */
[----:B------:R-:W2:Y:S01]  /*0550*/  LDC.64 R12, c[0x0][0x380] ;  /* 0x0000e000ff0c7b82 */ /* 0x000ea20000000a00 */
[----:B0-----:R-:W-:-:S04]  /*0560*/  IMAD.WIDE R4, R7, 0x4, R4 ;  /* 0x0000000407047825 */ /* 0x001fc800078e0204 */
[----:B------:R-:W-:Y:S02]  /*0570*/  IMAD.WIDE R6, R17, 0x4, R4 ;  /* 0x0000000411067825 */ /* 0x000fe400078e0204 */
[----:B------:R-:W3:Y:S02]  /*0580*/  LDG.E R4, desc[UR4][R4.64] ;  /* 0x0000000404047981 */ /* 0x000ee4000c1e1900 */
[----:B--2---:R-:W-:Y:S01]  /*0590*/  IMAD.WIDE.U32 R12, R3, 0x4, R12 ;  /* 0x00000004030c7825 */ /* 0x004fe200078e000c */
[----:B------:R-:W-:Y:S02]  /*05a0*/  IADD3.X R3, PT, PT, RZ, RZ, RZ, P1, !PT ;  /* 0x000000ffff037210 */ /* 0x000fe40000ffe4ff */
[----:B-1----:R-:W-:-:S03]  /*05b0*/  LEA R2, P1, R8, UR6, 0x2 ;  /* 0x0000000608027c11 */ /* 0x002fc6000f8210ff */
[----:B------:R-:W3:Y:S01]  /*05c0*/  LDG.E R13, desc[UR4][R12.64] ;  /* 0x000000040c0d7981 */ /* 0x000ee2000c1e1900 */
[----:B------:R-:W-:Y:S01]  /*05d0*/  LEA.HI.X R3, R8, UR7, R3, 0x2, P1 ;  /* 0x0000000708037c11 */ /* 0x000fe200088f1403 */
[C---:B------:R-:W-:Y:S02]  /*05e0*/  IMAD.WIDE R8, R17.reuse, 0x4, R6 ;  /* 0x0000000411087825 */ /* 0x040fe400078e0206 */
[----:B------:R-:W2:Y:S04]  /*05f0*/  LDG.E R6, desc[UR4][R6.64] ;  /* 0x0000000406067981 */ /* 0x000ea8000c1e1900 */
[----:B------:R-:W2:Y:S01]  /*0600*/  LDG.E R15, desc[UR4][R2.64+0x4] ;  /* 0x00000404020f7981 */ /* 0x000ea2000c1e1900 */
[----:B------:R-:W-:-:S03]  /*0610*/  IMAD.WIDE R10, R17, 0x4, R8 ;  /* 0x00000004110a7825 */ /* 0x000fc600078e0208 */
[----:B------:R-:W4:Y:S04]  /*0620*/  LDG.E R22, desc[UR4][R8.64] ;  /* 0x0000000408167981 */ /* 0x000f28000c1e1900 */
[----:B------:R-:W4:Y:S04]  /*0630*/  LDG.E R18, desc[UR4][R2.64+0x8] ;  /* 0x0000080402127981 */ /* 0x000f28000c1e1900 */
[----:B------:R-:W5:Y:S04]  /*0640*/  LDG.E R26, desc[UR4][R2.64+0xc] ;  /* 0x00000c04021a7981 */ /* 0x000f68000c1e1900 */
[----:B------:R-:W5:Y:S01]  /*0650*/  LDG.E R10, desc[UR4][R10.64] ;  /* 0x000000040a0a7981 */ /* 0x000f62000c1e1900 */
[----:B------:R-:W-:Y:S01]  /*0660*/  IADD3 R21, PT, PT, R21, 0x4, RZ ;  /* 0x0000000415157810 */ /* 0x000fe20007ffe0ff */
[----:B---3--:R-:W-:-:S04]  /*0670*/  FFMA R24, R13, R4, R24 ;  /* 0x000000040d187223 */ /* 0x008fc80000000018 */
[----:B--2---:R-:W-:-:S04]  /*0680*/  FFMA R15, R15, R6, R24 ;  /* 0x000000060f0f7223 */ /* 0x004fc80000000018 */
[----:B----4-:R-:W-:-:S04]  /*0690*/  FFMA R15, R18, R22, R15 ;  /* 0x00000016120f7223 */ /* 0x010fc8000000000f */
[----:B-----5:R-:W-:-:S07]  /*06a0*/  FFMA R24, R26, R10, R15 ;  /* 0x0000000a1a187223 */ /* 0x020fce000000000f */
.L_x_8:
[----:B------:R-:W-:Y:S05]  /*06b0*/  @!P0 BRA `(.L_x_5) ;  /* 0x00000000007c8947 */ /* 0x000fea0003800000 */
[----:B------:R-:W-:Y:S01]  /*06c0*/  ISETP.NE.AND P1, PT, R14, 0x1, PT ;  /* 0x000000010e00780c */ /* 0x000fe20003f25270 */
[----:B------:R-:W0:Y:S01]  /*06d0*/  LDC.64 R10, c[0x0][0x380] ;  /* 0x0000e000ff0a7b82 */ /* 0x000e220000000a00 */
[----:B------:R-:W-:-:S04]  /*06e0*/  LOP3.LUT R19, R19, 0x1, RZ, 0xc0, !PT ;  /* 0x0000000113137812 */ /* 0x000fc800078ec0ff */
[----:B------:R-:W-:-:S03]  /*06f0*/  ISETP.NE.U32.AND P0, PT, R19, 0x1, PT ;  /* 0x000000011300780c */ /* 0x000fc60003f05070 */
[----:B------:R-:W1:Y:S04]  /*0700*/  LDC.64 R8, c[0x0][0x388] ;  /* 0x0000e200ff087b82 */ /* 0x000e680000000a00 */
[CC--:B------:R-:W-:Y:S02]  /*0710*/  @P1 IADD3 R13, PT, PT, R20.reuse, R21.reuse, RZ ;  /* 0x00000015140d1210 */ /* 0x0c0fe40007ffe0ff */
[----:B------:R-:W-:Y:S02]  /*0720*/  @P1 IADD3 R12, P2, PT, R20, R21, RZ ;  /* 0x00000015140c1210 */ /* 0x000fe40007f5e0ff */
[----:B------:R-:W2:Y:S02]  /*0730*/  @P1 LDC.64 R2, c[0x0][0x380] ;  /* 0x0000e000ff021b82 */ /* 0x000ea40000000a00 */
[----:B------:R-:W-:-:S06]  /*0740*/  @P1 IADD3.X R14, PT, PT, RZ, RZ, RZ, P2, !PT ;  /* 0x000000ffff0e1210 */ /* 0x000fcc00017fe4ff */
[----:B------:R-:W3:Y:S01]  /*0750*/  LDC.64 R4, c[0x0][0x380] ;  /* 0x0000e000ff047b82 */ /* 0x000ee20000000a00 */
[----:B0-----:R-:W-:-:S04]  /*0760*/  @P1 IMAD.WIDE.U32 R10, R13, 0x4, R10 ;  /* 0x000000040d0a1825 */ /* 0x001fc800078e000a */
[C---:B------:R-:W-:Y:S01]  /*0770*/  @P1 IMAD R13, R21.reuse, R17, R0 ;  /* 0x00000011150d1224 */ /* 0x040fe200078e0200 */
[----:B------:R-:W-:Y:S01]  /*0780*/  @P1 IADD3 R21, PT, PT, R21, 0x2, RZ ;  /* 0x0000000215151810 */ /* 0x000fe20007ffe0ff */
[----:B------:R-:W4:Y:S01]  /*0790*/  @P1 LDG.E R11, desc[UR4][R10.64] ;  /* 0x000000040a0b1981 */ /* 0x000f22000c1e1900 */
[----:B------:R-:W0:Y:S01]  /*07a0*/  LDC.64 R6, c[0x0][0x388] ;  /* 0x0000e200ff067b82 */ /* 0x000e220000000a00 */
[----:B-1----:R-:W-:Y:S01]  /*07b0*/  @P1 IMAD.WIDE R8, R13, 0x4, R8 ;  /* 0x000000040d081825 */ /* 0x002fe200078e0208 */
[----:B------:R-:W-:Y:S02]  /*07c0*/  @!P0 IADD3 R15, PT, PT, R20, R21, RZ ;  /* 0x00000015140f8210 */ /* 0x000fe40007ffe0ff */
[----:B--2---:R-:W-:Y:S01]  /*07d0*/  @P1 LEA R2, P2, R12, R2, 0x2 ;  /* 0x000000020c021211 */ /* 0x004fe200078410ff */
[----:B------:R-:W-:-:S03]  /*07e0*/  @!P0 IMAD R21, R21, R17, R0 ;  /* 0x0000001115158224 */ /* 0x000fc600078e0200 */
[----:B------:R-:W-:Y:S01]  /*07f0*/  @P1 LEA.HI.X R3, R12, R3, R14, 0x2, P2 ;  /* 0x000000030c031211 */ /* 0x000fe200010f140e */
[----:B------:R-:W-:Y:S01]  /*0800*/  @P1 IMAD.WIDE R12, R17, 0x4, R8 ;  /* 0x00000004110c1825 */ /* 0x000fe200078e0208 */
[----:B------:R-:W4:Y:S03]  /*0810*/  @P1 LDG.E R14, desc[UR4][R8.64] ;  /* 0x00000004080e1981 */ /* 0x000f26000c1e1900 */
[----:B---3--:R-:W-:Y:S01]  /*0820*/  @!P0 IMAD.WIDE.U32 R4, R15, 0x4, R4 ;  /* 0x000000040f048825 */ /* 0x008fe200078e0004 */
[----:B------:R-:W2:Y:S04]  /*0830*/  @P1 LDG.E R2, desc[UR4][R2.64+0x4] ;  /* 0x0000040402021981 */ /* 0x000ea8000c1e1900 */
[----:B------:R-:W2:Y:S01]  /*0840*/  @P1 LDG.E R12, desc[UR4][R12.64] ;  /* 0x000000040c0c1981 */ /* 0x000ea2000c1e1900 */
[----:B0-----:R-:W-:-:S03]  /*0850*/  @!P0 IMAD.WIDE R6, R21, 0x4, R6 ;  /* 0x0000000415068825 */ /* 0x001fc600078e0206 */
[----:B------:R-:W3:Y:S04]  /*0860*/  @!P0 LDG.E R5, desc[UR4][R4.64] ;  /* 0x0000000404058981 */ /* 0x000ee8000c1e1900 */
[----:B------:R-:W3:Y:S01]  /*0870*/  @!P0 LDG.E R6, desc[UR4][R6.64] ;  /* 0x0000000406068981 */ /* 0x000ee2000c1e1900 */
[----:B----4-:R-:W-:-:S04]  /*0880*/  @P1 FFMA R11, R11, R14, R24 ;  /* 0x0000000e0b0b1223 */ /* 0x010fc80000000018 */
[----:B--2---:R-:W-:-:S04]  /*0890*/  @P1 FFMA R24, R2, R12, R11 ;  /* 0x0000000c02181223 */ /* 0x004fc8000000000b */
[----:B---3--:R-:W-:-:S07]  /*08a0*/  @!P0 FFMA R24, R5, R6, R24 ;  /* 0x0000000605188223 */ /* 0x008fce0000000018 */
.L_x_5:
[----:B------:R-:W0:Y:S01]  /*08b0*/  LDC.64 R2, c[0x0][0x390] ;  /* 0x0000e400ff027b82 */ /* 0x000e220000000a00 */
[----:B------:R-:W-:Y:S01]  /*08c0*/  IMAD R17, R16, R17, R0 ;  /* 0x0000001110117224 */ /* 0x000fe200078e0200 */
[----:B------:R-:W1:Y:S03]  /*08d0*/  LDCU.64 UR6, c[0x0][0x398] ;  /* 0x00007300ff0677ac */ /* 0x000e660008000a00 */
[----:B0-----:R-:W-:-:S05]  /*08e0*/  IMAD.WIDE R2, R17, 0x4, R2 ;  /* 0x0000000411027825 */ /* 0x001fca00078e0202 */
[----:B------:R-:W1:Y:S02]  /*08f0*/  LDG.E R0, desc[UR4][R2.64] ;  /* 0x0000000402007981 */ /* 0x000e64000c1e1900 */
[----:B-1----:R-:W-:-:S04]  /*0900*/  FMUL R5, R0, UR7 ;  /* 0x0000000700057c20 */ /* 0x002fc80008400000 */
[----:B------:R-:W-:-:S05]  /*0910*/  FFMA R5, R24, UR6, R5 ;  /* 0x0000000618057c23 */ /* 0x000fca0008000005 */
[----:B------:R-:W-:Y:S01]  /*0920*/  STG.E desc[UR4][R2.64], R5 ;  /* 0x0000000502007986 */ /* 0x000fe2000c101904 */
[----:B------:R-:W-:Y:S05]  /*0930*/  EXIT ;  /* 0x000000000000794d */ /* 0x000fea0003800000 */
.L_x_9:
        /* <DEDUP_REMOVED lines=12> */
.L_x_11:


//--------------------- .nv.shared.reserved.0     --------------------------
	.section	.nv.shared.reserved.0,"aw",@nobits
	.weak		__nv_reservedSMEM_offset_0_alias
	.size		__nv_reservedSMEM_offset_0_alias, 0, 64
	.other		__nv_reservedSMEM_offset_0_alias,@"STO_CUDA_RESERVED_SHARED STV_DEFAULT"
__nv_reservedSMEM_offset_0_alias:
	.zero		0
	.zero		64


//--------------------- .nv.constant0._Z11gemm_kernelIdEvPT_S1_S1_S0_S0_iii --------------------------
	.section	.nv.constant0._Z11gemm_kernelIdEvPT_S1_S1_S0_S0_iii,"a",@progbits
	.sectionflags	@""
	.align	4
.nv.constant0._Z11gemm_kernelIdEvPT_S1_S1_S0_S0_iii:
	.zero		948


//--------------------- .nv.constant0._Z11gemm_kernelIfEvPT_S1_S1_S0_S0_iii --------------------------
	.section	.nv.constant0._Z11gemm_kernelIfEvPT_S1_S1_S0_S0_iii,"a",@progbits
	.sectionflags	@""
	.align	4
.nv.constant0._Z11gemm_kernelIfEvPT_S1_S1_S0_S0_iii:
	.zero		940


//--------------------- SYMBOLS --------------------------

	.type		.nv.reservedSmem.offset0,@object
	.size		.nv.reservedSmem.offset0,0x4
